//
// Generated by NVIDIA NVVM Compiler
//
// Compiler Build ID: CL-36424714
// Cuda compilation tools, release 13.0, V13.0.88
// Based on NVVM 20.0.0
//

.version 9.0
.target sm_100
.address_size 64

	// .globl	_Z7FW_APSPPii

.visible .entry _Z7FW_APSPPii(
	.param .u64 .ptr .align 1 _Z7FW_APSPPii_param_0,
	.param .u32 _Z7FW_APSPPii_param_1
)
{
	.reg .pred 	%p<5>;
	.reg .b32 	%r<21>;
	.reg .b64 	%rd<9>;

	ld.param.u64 	%rd4, [_Z7FW_APSPPii_param_0];
	cvta.to.global.u64 	%rd5, %rd4;
	mov.u32 	%r5, %tid.x;
	mov.u32 	%r6, %tid.y;
	shl.b32 	%r7, %r5, 2;
	add.s32 	%r8, %r7, %r6;
	mul.wide.u32 	%rd6, %r8, 4;
	add.s64 	%rd1, %rd5, %rd6;
	ld.global.u32 	%r9, [%rd1];
	mul.wide.u32 	%rd7, %r7, 4;
	add.s64 	%rd2, %rd5, %rd7;
	ld.global.u32 	%r10, [%rd2];
	mul.wide.u32 	%rd8, %r6, 4;
	add.s64 	%rd3, %rd5, %rd8;
	ld.global.u32 	%r11, [%rd3];
	add.s32 	%r1, %r11, %r10;
	setp.le.s32 	%p1, %r9, %r1;
	@%p1 bra 	$L__BB0_2;
	st.global.u32 	[%rd1], %r1;
$L__BB0_2:
	bar.sync 	0;
	ld.global.u32 	%r12, [%rd1];
	ld.global.u32 	%r13, [%rd2+4];
	ld.global.u32 	%r14, [%rd3+16];
	add.s32 	%r2, %r14, %r13;
	setp.le.s32 	%p2, %r12, %r2;
	@%p2 bra 	$L__BB0_4;
	st.global.u32 	[%rd1], %r2;
$L__BB0_4:
	bar.sync 	0;
	ld.global.u32 	%r15, [%rd1];
	ld.global.u32 	%r16, [%rd2+8];
	ld.global.u32 	%r17, [%rd3+32];
	add.s32 	%r3, %r17, %r16;
	setp.le.s32 	%p3, %r15, %r3;
	@%p3 bra 	$L__BB0_6;
	st.global.u32 	[%rd1], %r3;
$L__BB0_6:
	bar.sync 	0;
	ld.global.u32 	%r18, [%rd1];
	ld.global.u32 	%r19, [%rd2+12];
	ld.global.u32 	%r20, [%rd3+48];
	add.s32 	%r4, %r20, %r19;
	setp.le.s32 	%p4, %r18, %r4;
	@%p4 bra 	$L__BB0_8;
	st.global.u32 	[%rd1], %r4;
$L__BB0_8:
	bar.sync 	0;
	ret;

}


// ===== COMPILED SASS (sm_100) =====

	.target	sm_100

	.elftype	@"ET_EXEC"


//--------------------- .note.nv.tkinfo           --------------------------
	.section	.note.nv.tkinfo,"",@"SHT_NOTE"
	.sectionflags	@"SHF_NOTE_NV_TKINFO"
	.tkinfo
        /*0018*/ 	.word	0x00000002
        /*0030*/ 	.string	""
        /*0030*/ 	.string	"ptxas"
        /*0030*/ 	.string	"Cuda compilation tools, release 13.0, V13.0.88"
        /*0030*/ 	.string	"Build cuda_13.0.r13.0/compiler.36424714_0"
        /*0030*/ 	.string	"-arch sm_100 -m 64 "



//--------------------- .note.nv.cuinfo           --------------------------
	.section	.note.nv.cuinfo,"",@"SHT_NOTE"
	.sectionflags	@"SHF_NOTE_NV_CUINFO"
        /*0018*/ 	.short	0x0002
        /*001a*/ 	.short	0x0064
        /*001c*/ 	.short	0x0082
	.zero		2


//--------------------- .nv.info                  --------------------------
	.section	.nv.info,"",@"SHT_CUDA_INFO"
	.align	4


	//----- nvinfo : EIATTR_REGCOUNT
	.align		4
        /*0000*/ 	.byte	0x04, 0x2f
        /*0002*/ 	.short	(.L_1 - .L_0)
	.align		4
.L_0:
        /*0004*/ 	.word	index@(_Z7FW_APSPPii)
        /*0008*/ 	.word	0x00000010


	//----- nvinfo : EIATTR_FRAME_SIZE
	.align		4
.L_1:
        /*000c*/ 	.byte	0x04, 0x11
        /*000e*/ 	.short	(.L_3 - .L_2)
	.align		4
.L_2:
        /*0010*/ 	.word	index@(_Z7FW_APSPPii)
        /*0014*/ 	.word	0x00000000


	//----- nvinfo : EIATTR_MIN_STACK_SIZE
	.align		4
.L_3:
        /*0018*/ 	.byte	0x04, 0x12
        /*001a*/ 	.short	(.L_5 - .L_4)
	.align		4
.L_4:
        /*001c*/ 	.word	index@(_Z7FW_APSPPii)
        /*0020*/ 	.word	0x00000000
.L_5:


//--------------------- .nv.compat                --------------------------
	.section	.nv.compat,"",@"SHT_CUDA_COMPAT_INFO"
	.align	4
        /*0000*/ 	.byte	0x02, 0x09, 0x00, 0x00, 0x02, 0x02, 0x01, 0x00, 0x02, 0x05, 0x05, 0x00, 0x03, 0x07, 0x01, 0x01
        /*0010*/ 	.byte	0x02, 0x03, 0x00, 0x00, 0x02, 0x06, 0x01, 0x00, 0x04, 0x0b, 0x08, 0x00, 0x09, 0x00, 0x00, 0x00
        /*0020*/ 	.byte	0x00, 0x00, 0x00, 0x00


//--------------------- .nv.info._Z7FW_APSPPii    --------------------------
	.section	.nv.info._Z7FW_APSPPii,"",@"SHT_CUDA_INFO"
	.sectionflags	@""
	.align	4


	//----- nvinfo : EIATTR_CUDA_API_VERSION
	.align		4
        /*0000*/ 	.byte	0x04, 0x37
        /*0002*/ 	.short	(.L_7 - .L_6)
.L_6:
        /*0004*/ 	.word	0x00000082


	//----- nvinfo : EIATTR_KPARAM_INFO
	.align		4
.L_7:
        /*0008*/ 	.byte	0x04, 0x17
        /*000a*/ 	.short	(.L_9 - .L_8)
.L_8:
        /*000c*/ 	.word	0x00000000
        /*0010*/ 	.short	0x0001
        /*0012*/ 	.short	0x0008
        /*0014*/ 	.byte	0x00, 0xf0, 0x11, 0x00


	//----- nvinfo : EIATTR_KPARAM_INFO
	.align		4
.L_9:
        /*0018*/ 	.byte	0x04, 0x17
        /*001a*/ 	.short	(.L_11 - .L_10)
.L_10:
        /*001c*/ 	.word	0x00000000
        /*0020*/ 	.short	0x0000
        /*0022*/ 	.short	0x0000
        /*0024*/ 	.byte	0x00, 0xf5, 0x21, 0x00


	//----- nvinfo : EIATTR_SPARSE_MMA_MASK
	.align		4
.L_11:
        /*0028*/ 	.byte	0x03, 0x50
        /*002a*/ 	.short	0x0000


	//----- nvinfo : EIATTR_MAXREG_COUNT
	.align		4
        /*002c*/ 	.byte	0x03, 0x1b
        /*002e*/ 	.short	0x00ff


	//----- nvinfo : EIATTR_NUM_BARRIERS
	.align		4
        /*0030*/ 	.byte	0x02, 0x4c
        /*0032*/ 	.byte	0x01
	.zero		1


	//----- nvinfo : EIATTR_MERCURY_ISA_VERSION
	.align		4
        /*0034*/ 	.byte	0x03, 0x5f
        /*0036*/ 	.short	0x0101


	//----- nvinfo : EIATTR_VRC_CTA_INIT_COUNT
	.align		4
        /*0038*/ 	.byte	0x02, 0x4a
	.zero		1
	.zero		1


	//----- nvinfo : EIATTR_EXIT_INSTR_OFFSETS
	.align		4
        /*003c*/ 	.byte	0x04, 0x1c
        /*003e*/ 	.short	(.L_13 - .L_12)


	//   ....[0]....
.L_12:
        /*0040*/ 	.word	0x00000260


	//----- nvinfo : EIATTR_CBANK_PARAM_SIZE
	.align		4
.L_13:
        /*0044*/ 	.byte	0x03, 0x19
        /*0046*/ 	.short	0x000c


	//----- nvinfo : EIATTR_PARAM_CBANK
	.align		4
        /*0048*/ 	.byte	0x04, 0x0a
        /*004a*/ 	.short	(.L_15 - .L_14)
	.align		4
.L_14:
        /*004c*/ 	.word	index@(.nv.constant0._Z7FW_APSPPii)
        /*0050*/ 	.short	0x0380
        /*0052*/ 	.short	0x000c


	//----- nvinfo : EIATTR_SW_WAR
	.align		4
.L_15:
        /*0054*/ 	.byte	0x04, 0x36
        /*0056*/ 	.short	(.L_17 - .L_16)
.L_16:
        /*0058*/ 	.word	0x00000008
.L_17:


//--------------------- .nv.callgraph             --------------------------
	.section	.nv.callgraph,"",@"SHT_CUDA_CALLGRAPH"
	.align	4
	.sectionentsize	8
	.align		4
        /*0000*/ 	.word	0x00000000
	.align		4
        /*0004*/ 	.word	0xffffffff
	.align		4
        /*0008*/ 	.word	0x00000000
	.align		4
        /*000c*/ 	.word	0xfffffffe
	.align		4
        /*0010*/ 	.word	0x00000000
	.align		4
        /*0014*/ 	.word	0xfffffffd
	.align		4
        /*0018*/ 	.word	0x00000000
	.align		4
        /*001c*/ 	.word	0xfffffffc


//--------------------- .text._Z7FW_APSPPii       --------------------------
	.section	.text._Z7FW_APSPPii,"ax",@progbits
	.align	128
        .global         _Z7FW_APSPPii
        .type           _Z7FW_APSPPii,@function
        .size           _Z7FW_APSPPii,(.L_x_1 - _Z7FW_APSPPii)
        .other          _Z7FW_APSPPii,@"STO_CUDA_ENTRY STV_DEFAULT"
_Z7FW_APSPPii:
.text._Z7FW_APSPPii:
[----:B------:R-:W-:Y:S01]  /*0000*/  LDC R1, c[0x0][0x37c] ;  /* 0x0000df00ff017b82 */ /* 0x000fe20000000800 */
[----:B------:R-:W0:Y:S07]  /*0010*/  S2R R5, SR_TID.X ;  /* 0x0000000000057919 */ /* 0x000e2e0000002100 */
[----:B------:R-:W1:Y:S01]  /*0020*/  LDC.64 R6, c[0x0][0x380] ;  /* 0x0000e000ff067b82 */ /* 0x000e620000000a00 */
[----:B------:R-:W2:Y:S01]  /*0030*/  LDCU.64 UR4, c[0x0][0x358] ;  /* 0x00006b00ff0477ac */ /* 0x000ea20008000a00 */
[----:B------:R-:W1:Y:S01]  /*0040*/  S2R R9, SR_TID.Y ;  /* 0x0000000000097919 */ /* 0x000e620000002200 */
[----:B0-----:R-:W-:-:S02]  /*0050*/  IMAD.SHL.U32 R5, R5, 0x4, RZ ;  /* 0x0000000405057824 */ /* 0x001fc400078e00ff */
[----:B-1----:R-:W-:-:S04]  /*0060*/  IMAD.WIDE.U32 R2, R9, 0x4, R6 ;  /* 0x0000000409027825 */ /* 0x002fc800078e0006 */
[C---:B------:R-:W-:Y:S01]  /*0070*/  IMAD.IADD R9, R5.reuse, 0x1, R9 ;  /* 0x0000000105097824 */ /* 0x040fe200078e0209 */
[----:B--2---:R-:W2:Y:S01]  /*0080*/  LDG.E R11, desc[UR4][R2.64] ;  /* 0x00000004020b7981 */ /* 0x004ea2000c1e1900 */
[----:B------:R-:W-:-:S04]  /*0090*/  IMAD.WIDE.U32 R4, R5, 0x4, R6 ;  /* 0x0000000405047825 */ /* 0x000fc800078e0006 */
[----:B------:R-:W-:Y:S01]  /*00a0*/  IMAD.WIDE.U32 R6, R9, 0x4, R6 ;  /* 0x0000000409067825 */ /* 0x000fe200078e0006 */
[----:B------:R-:W2:Y:S04]  /*00b0*/  LDG.E R8, desc[UR4][R4.64] ;  /* 0x0000000404087981 */ /* 0x000ea8000c1e1900 */
[----:B------:R-:W3:Y:S01]  /*00c0*/  LDG.E R0, desc[UR4][R6.64] ;  /* 0x0000000406007981 */ /* 0x000ee2000c1e1900 */
[----:B--2---:R-:W-:-:S04]  /*00d0*/  IADD3 R11, PT, PT, R8, R11, RZ ;  /* 0x0000000b080b7210 */ /* 0x004fc80007ffe0ff */
[----:B---3--:R-:W-:-:S13]  /*00e0*/  ISETP.GT.AND P0, PT, R0, R11, PT ;  /* 0x0000000b0000720c */ /* 0x008fda0003f04270 */
[----:B------:R0:W-:Y:S01]  /*00f0*/  @P0 STG.E desc[UR4][R6.64], R11 ;  /* 0x0000000b06000986 */ /* 0x0001e2000c101904 */
[----:B------:R-:W-:Y:S06]  /*0100*/  BAR.SYNC.DEFER_BLOCKING 0x0 ;  /* 0x0000000000007b1d */ /* 0x000fec0000010000 */
[----:B------:R-:W2:Y:S04]  /*0110*/  LDG.E R8, desc[UR4][R4.64+0x4] ;  /* 0x0000040404087981 */ /* 0x000ea8000c1e1900 */
[----:B------:R-:W2:Y:S04]  /*0120*/  LDG.E R9, desc[UR4][R2.64+0x10] ;  /* 0x0000100402097981 */ /* 0x000ea8000c1e1900 */
[----:B------:R-:W3:Y:S01]  /*0130*/  LDG.E R0, desc[UR4][R6.64] ;  /* 0x0000000406007981 */ /* 0x000ee2000c1e1900 */
[----:B--2---:R-:W-:-:S05]  /*0140*/  IMAD.IADD R9, R8, 0x1, R9 ;  /* 0x0000000108097824 */ /* 0x004fca00078e0209 */
[----:B---3--:R-:W-:-:S13]  /*0150*/  ISETP.GT.AND P0, PT, R0, R9, PT ;  /* 0x000000090000720c */ /* 0x008fda0003f04270 */
[----:B------:R-:W-:Y:S01]  /*0160*/  @P0 STG.E desc[UR4][R6.64], R9 ;  /* 0x0000000906000986 */ /* 0x000fe2000c101904 */
[----:B------:R-:W-:Y:S06]  /*0170*/  BAR.SYNC.DEFER_BLOCKING 0x0 ;  /* 0x0000000000007b1d */ /* 0x000fec0000010000 */
[----:B------:R-:W2:Y:S04]  /*0180*/  LDG.E R8, desc[UR4][R4.64+0x8] ;  /* 0x0000080404087981 */ /* 0x000ea8000c1e1900 */
[----:B------:R-:W2:Y:S04]  /*0190*/  LDG.E R13, desc[UR4][R2.64+0x20] ;  /* 0x00002004020d7981 */ /* 0x000ea8000c1e1900 */
[----:B------:R-:W3:Y:S01]  /*01a0*/  LDG.E R0, desc[UR4][R6.64] ;  /* 0x0000000406007981 */ /* 0x000ee2000c1e1900 */
[----:B--2---:R-:W-:-:S04]  /*01b0*/  IADD3 R13, PT, PT, R8, R13, RZ ;  /* 0x0000000d080d7210 */ /* 0x004fc80007ffe0ff */
[----:B---3--:R-:W-:-:S13]  /*01c0*/  ISETP.GT.AND P0, PT, R0, R13, PT ;  /* 0x0000000d0000720c */ /* 0x008fda0003f04270 */
[----:B------:R-:W-:Y:S01]  /*01d0*/  @P0 STG.E desc[UR4][R6.64], R13 ;  /* 0x0000000d06000986 */ /* 0x000fe2000c101904 */
[----:B------:R-:W-:Y:S06]  /*01e0*/  BAR.SYNC.DEFER_BLOCKING 0x0 ;  /* 0x0000000000007b1d */ /* 0x000fec0000010000 */
[----:B------:R-:W2:Y:S04]  /*01f0*/  LDG.E R8, desc[UR4][R4.64+0xc] ;  /* 0x00000c0404087981 */ /* 0x000ea8000c1e1900 */
[----:B0-----:R-:W2:Y:S04]  /*0200*/  LDG.E R11, desc[UR4][R2.64+0x30] ;  /* 0x00003004020b7981 */ /* 0x001ea8000c1e1900 */
[----:B------:R-:W3:Y:S01]  /*0210*/  LDG.E R0, desc[UR4][R6.64] ;  /* 0x0000000406007981 */ /* 0x000ee2000c1e1900 */
[----:B--2---:R-:W-:-:S04]  /*0220*/  IADD3 R11, PT, PT, R8, R11, RZ ;  /* 0x0000000b080b7210 */ /* 0x004fc80007ffe0ff */
[----:B---3--:R-:W-:-:S13]  /*0230*/  ISETP.GT.AND P0, PT, R0, R11, PT ;  /* 0x0000000b0000720c */ /* 0x008fda0003f04270 */
[----:B------:R-:W-:Y:S01]  /*0240*/  @P0 STG.E desc[UR4][R6.64], R11 ;  /* 0x0000000b06000986 */ /* 0x000fe2000c101904 */
[----:B------:R-:W-:Y:S06]  /*0250*/  BAR.SYNC.DEFER_BLOCKING 0x0 ;  /* 0x0000000000007b1d */ /* 0x000fec0000010000 */
[----:B------:R-:W-:Y:S05]  /*0260*/  EXIT ;  /* 0x000000000000794d */ /* 0x000fea0003800000 */
.L_x_0:
[----:B------:R-:W-:-:S00]  /*0270*/  BRA `(.L_x_0) ;  /* 0xfffffffc00fc7947 */ /* 0x000fc0000383ffff */
[----:B------:R-:W-:-:S00]  /*0280*/  NOP ;  /* 0x0000000000007918 */ /* 0x000fc00000000000 */
[----:B------:R-:W-:-:S00]  /*0290*/  NOP ;  /* 0x0000000000007918 */ /* 0x000fc00000000000 */
[----:B------:R-:W-:-:S00]  /*02a0*/  NOP ;  /* 0x0000000000007918 */ /* 0x000fc00000000000 */
[----:B------:R-:W-:-:S00]  /*02b0*/  NOP ;  /* 0x0000000000007918 */ /* 0x000fc00000000000 */
[----:B------:R-:W-:-:S00]  /*02c0*/  NOP ;  /* 0x0000000000007918 */ /* 0x000fc00000000000 */
[----:B------:R-:W-:-:S00]  /*02d0*/  NOP ;  /* 0x0000000000007918 */ /* 0x000fc00000000000 */
[----:B------:R-:W-:-:S00]  /*02e0*/  NOP ;  /* 0x0000000000007918 */ /* 0x000fc00000000000 */
[----:B------:R-:W-:-:S00]  /*02f0*/  NOP ;  /* 0x0000000000007918 */ /* 0x000fc00000000000 */
.L_x_1:


//--------------------- .nv.shared.reserved.0     --------------------------
	.section	.nv.shared.reserved.0,"aw",@nobits
	.weak		__nv_reservedSMEM_offset_0_alias
	.size		__nv_reservedSMEM_offset_0_alias, 0, 64
	.other		__nv_reservedSMEM_offset_0_alias,@"STO_CUDA_RESERVED_SHARED STV_DEFAULT"
__nv_reservedSMEM_offset_0_alias:
	.zero		0
	.zero		64


//--------------------- .nv.constant0._Z7FW_APSPPii --------------------------
	.section	.nv.constant0._Z7FW_APSPPii,"a",@progbits
	.sectionflags	@""
	.align	4
.nv.constant0._Z7FW_APSPPii:
	.zero		908


//--------------------- SYMBOLS --------------------------

	.type		.nv.reservedSmem.offset0,@object
	.size		.nv.reservedSmem.offset0,0x4
